//
// Generated by NVIDIA NVVM Compiler
//
// Compiler Build ID: CL-36424714
// Cuda compilation tools, release 13.0, V13.0.88
// Based on NVVM 20.0.0
//

.version 9.0
.target sm_100
.address_size 64

	// .globl	_Z8cuda_mulPKfS0_Pfxxx
// _ZZ8cuda_mulPKfS0_PfxxxE3Mds has been demoted
// _ZZ8cuda_mulPKfS0_PfxxxE3Nds has been demoted

.visible .entry _Z8cuda_mulPKfS0_Pfxxx(
	.param .u64 .ptr .align 1 _Z8cuda_mulPKfS0_Pfxxx_param_0,
	.param .u64 .ptr .align 1 _Z8cuda_mulPKfS0_Pfxxx_param_1,
	.param .u64 .ptr .align 1 _Z8cuda_mulPKfS0_Pfxxx_param_2,
	.param .u64 _Z8cuda_mulPKfS0_Pfxxx_param_3,
	.param .u64 _Z8cuda_mulPKfS0_Pfxxx_param_4,
	.param .u64 _Z8cuda_mulPKfS0_Pfxxx_param_5
)
{
	.local .align 16 .b8 	__local_depot0[32];
	.reg .b64 	%SP;
	.reg .b64 	%SPL;
	.reg .pred 	%p<33>;
	.reg .b32 	%r<26>;
	.reg .b32 	%f<121>;
	.reg .b64 	%rd<55>;
	// demoted variable
	.shared .align 4 .b8 _ZZ8cuda_mulPKfS0_PfxxxE3Mds[4096];
	// demoted variable
	.shared .align 4 .b8 _ZZ8cuda_mulPKfS0_PfxxxE3Nds[4096];
	mov.u64 	%SPL, __local_depot0;
	ld.param.u64 	%rd20, [_Z8cuda_mulPKfS0_Pfxxx_param_0];
	ld.param.u64 	%rd23, [_Z8cuda_mulPKfS0_Pfxxx_param_3];
	ld.param.u64 	%rd24, [_Z8cuda_mulPKfS0_Pfxxx_param_4];
	ld.param.u64 	%rd25, [_Z8cuda_mulPKfS0_Pfxxx_param_5];
	add.u64 	%rd1, %SPL, 0;
	mov.u32 	%r4, %ctaid.x;
	mov.u32 	%r5, %ctaid.y;
	mov.u32 	%r6, %tid.x;
	cvt.u64.u32 	%rd2, %r6;
	mov.u32 	%r7, %tid.y;
	cvt.u64.u32 	%rd3, %r7;
	shl.b32 	%r8, %r5, 5;
	add.s32 	%r9, %r8, %r7;
	cvt.u64.u32 	%rd4, %r9;
	mul.wide.u32 	%rd27, %r4, 256;
	add.s64 	%rd5, %rd27, %rd2;
	mov.f32 	%f6, 0f00000000;
	st.local.v4.f32 	[%rd1], {%f6, %f6, %f6, %f6};
	st.local.v4.f32 	[%rd1+16], {%f6, %f6, %f6, %f6};
	cvt.rn.f32.s64 	%f7, %rd24;
	mul.f32 	%f8, %f7, 0f3D000000;
	cvt.rpi.f32.f32 	%f1, %f8;
	setp.leu.f32 	%p1, %f1, 0f00000000;
	@%p1 bra 	$L__BB0_10;
	cvt.u32.u64 	%r10, %rd3;
	cvt.u32.u64 	%r11, %rd2;
	shl.b32 	%r12, %r10, 5;
	add.s32 	%r13, %r12, %r11;
	mul.lo.s64 	%rd6, %rd24, %rd4;
	shl.b32 	%r14, %r13, 2;
	mov.u32 	%r15, _ZZ8cuda_mulPKfS0_PfxxxE3Nds;
	add.s32 	%r1, %r15, %r14;
	shl.b32 	%r16, %r10, 7;
	mov.u32 	%r17, _ZZ8cuda_mulPKfS0_PfxxxE3Mds;
	add.s32 	%r2, %r17, %r16;
	shl.b32 	%r18, %r11, 2;
	add.s32 	%r3, %r15, %r18;
	cvta.to.global.u64 	%rd7, %rd20;
	mov.b64 	%rd51, 0;
$L__BB0_2:
	setp.le.s64 	%p2, %rd23, %rd4;
	mov.f32 	%f119, 0f00000000;
	@%p2 bra 	$L__BB0_5;
	shl.b64 	%rd29, %rd51, 5;
	add.s64 	%rd10, %rd29, %rd2;
	setp.ge.s64 	%p3, %rd10, %rd24;
	@%p3 bra 	$L__BB0_5;
	add.s64 	%rd30, %rd10, %rd6;
	shl.b64 	%rd31, %rd30, 2;
	add.s64 	%rd32, %rd7, %rd31;
	ld.global.f32 	%f119, [%rd32];
$L__BB0_5:
	ld.param.u64 	%rd49, [_Z8cuda_mulPKfS0_Pfxxx_param_1];
	cvt.u32.u64 	%r19, %rd3;
	shl.b32 	%r20, %r19, 5;
	cvt.u32.u64 	%r21, %rd2;
	add.s32 	%r22, %r20, %r21;
	shl.b32 	%r23, %r22, 2;
	mov.u32 	%r24, _ZZ8cuda_mulPKfS0_PfxxxE3Mds;
	add.s32 	%r25, %r24, %r23;
	st.shared.f32 	[%r25], %f119;
	shl.b64 	%rd34, %rd51, 5;
	add.s64 	%rd11, %rd34, %rd3;
	mad.lo.s64 	%rd35, %rd11, %rd25, %rd5;
	shl.b64 	%rd36, %rd35, 2;
	cvta.to.global.u64 	%rd37, %rd49;
	add.s64 	%rd53, %rd37, %rd36;
	mov.b64 	%rd54, 0;
	mov.u64 	%rd52, %rd5;
$L__BB0_6:
	setp.ge.s64 	%p4, %rd11, %rd24;
	setp.ge.s64 	%p5, %rd52, %rd25;
	mov.f32 	%f120, 0f00000000;
	or.pred  	%p6, %p4, %p5;
	@%p6 bra 	$L__BB0_8;
	ld.global.f32 	%f120, [%rd53];
$L__BB0_8:
	st.shared.f32 	[%r1], %f120;
	bar.sync 	0;
	add.s64 	%rd38, %rd1, %rd54;
	ld.local.f32 	%f12, [%rd38];
	ld.shared.f32 	%f13, [%r2];
	ld.shared.f32 	%f14, [%r3];
	fma.rn.f32 	%f15, %f13, %f14, %f12;
	ld.shared.f32 	%f16, [%r2+4];
	ld.shared.f32 	%f17, [%r3+128];
	fma.rn.f32 	%f18, %f16, %f17, %f15;
	ld.shared.f32 	%f19, [%r2+8];
	ld.shared.f32 	%f20, [%r3+256];
	fma.rn.f32 	%f21, %f19, %f20, %f18;
	ld.shared.f32 	%f22, [%r2+12];
	ld.shared.f32 	%f23, [%r3+384];
	fma.rn.f32 	%f24, %f22, %f23, %f21;
	ld.shared.f32 	%f25, [%r2+16];
	ld.shared.f32 	%f26, [%r3+512];
	fma.rn.f32 	%f27, %f25, %f26, %f24;
	ld.shared.f32 	%f28, [%r2+20];
	ld.shared.f32 	%f29, [%r3+640];
	fma.rn.f32 	%f30, %f28, %f29, %f27;
	ld.shared.f32 	%f31, [%r2+24];
	ld.shared.f32 	%f32, [%r3+768];
	fma.rn.f32 	%f33, %f31, %f32, %f30;
	ld.shared.f32 	%f34, [%r2+28];
	ld.shared.f32 	%f35, [%r3+896];
	fma.rn.f32 	%f36, %f34, %f35, %f33;
	ld.shared.f32 	%f37, [%r2+32];
	ld.shared.f32 	%f38, [%r3+1024];
	fma.rn.f32 	%f39, %f37, %f38, %f36;
	ld.shared.f32 	%f40, [%r2+36];
	ld.shared.f32 	%f41, [%r3+1152];
	fma.rn.f32 	%f42, %f40, %f41, %f39;
	ld.shared.f32 	%f43, [%r2+40];
	ld.shared.f32 	%f44, [%r3+1280];
	fma.rn.f32 	%f45, %f43, %f44, %f42;
	ld.shared.f32 	%f46, [%r2+44];
	ld.shared.f32 	%f47, [%r3+1408];
	fma.rn.f32 	%f48, %f46, %f47, %f45;
	ld.shared.f32 	%f49, [%r2+48];
	ld.shared.f32 	%f50, [%r3+1536];
	fma.rn.f32 	%f51, %f49, %f50, %f48;
	ld.shared.f32 	%f52, [%r2+52];
	ld.shared.f32 	%f53, [%r3+1664];
	fma.rn.f32 	%f54, %f52, %f53, %f51;
	ld.shared.f32 	%f55, [%r2+56];
	ld.shared.f32 	%f56, [%r3+1792];
	fma.rn.f32 	%f57, %f55, %f56, %f54;
	ld.shared.f32 	%f58, [%r2+60];
	ld.shared.f32 	%f59, [%r3+1920];
	fma.rn.f32 	%f60, %f58, %f59, %f57;
	ld.shared.f32 	%f61, [%r2+64];
	ld.shared.f32 	%f62, [%r3+2048];
	fma.rn.f32 	%f63, %f61, %f62, %f60;
	ld.shared.f32 	%f64, [%r2+68];
	ld.shared.f32 	%f65, [%r3+2176];
	fma.rn.f32 	%f66, %f64, %f65, %f63;
	ld.shared.f32 	%f67, [%r2+72];
	ld.shared.f32 	%f68, [%r3+2304];
	fma.rn.f32 	%f69, %f67, %f68, %f66;
	ld.shared.f32 	%f70, [%r2+76];
	ld.shared.f32 	%f71, [%r3+2432];
	fma.rn.f32 	%f72, %f70, %f71, %f69;
	ld.shared.f32 	%f73, [%r2+80];
	ld.shared.f32 	%f74, [%r3+2560];
	fma.rn.f32 	%f75, %f73, %f74, %f72;
	ld.shared.f32 	%f76, [%r2+84];
	ld.shared.f32 	%f77, [%r3+2688];
	fma.rn.f32 	%f78, %f76, %f77, %f75;
	ld.shared.f32 	%f79, [%r2+88];
	ld.shared.f32 	%f80, [%r3+2816];
	fma.rn.f32 	%f81, %f79, %f80, %f78;
	ld.shared.f32 	%f82, [%r2+92];
	ld.shared.f32 	%f83, [%r3+2944];
	fma.rn.f32 	%f84, %f82, %f83, %f81;
	ld.shared.f32 	%f85, [%r2+96];
	ld.shared.f32 	%f86, [%r3+3072];
	fma.rn.f32 	%f87, %f85, %f86, %f84;
	ld.shared.f32 	%f88, [%r2+100];
	ld.shared.f32 	%f89, [%r3+3200];
	fma.rn.f32 	%f90, %f88, %f89, %f87;
	ld.shared.f32 	%f91, [%r2+104];
	ld.shared.f32 	%f92, [%r3+3328];
	fma.rn.f32 	%f93, %f91, %f92, %f90;
	ld.shared.f32 	%f94, [%r2+108];
	ld.shared.f32 	%f95, [%r3+3456];
	fma.rn.f32 	%f96, %f94, %f95, %f93;
	ld.shared.f32 	%f97, [%r2+112];
	ld.shared.f32 	%f98, [%r3+3584];
	fma.rn.f32 	%f99, %f97, %f98, %f96;
	ld.shared.f32 	%f100, [%r2+116];
	ld.shared.f32 	%f101, [%r3+3712];
	fma.rn.f32 	%f102, %f100, %f101, %f99;
	ld.shared.f32 	%f103, [%r2+120];
	ld.shared.f32 	%f104, [%r3+3840];
	fma.rn.f32 	%f105, %f103, %f104, %f102;
	ld.shared.f32 	%f106, [%r2+124];
	ld.shared.f32 	%f107, [%r3+3968];
	fma.rn.f32 	%f108, %f106, %f107, %f105;
	st.local.f32 	[%rd38], %f108;
	bar.sync 	0;
	add.s64 	%rd54, %rd54, 4;
	add.s64 	%rd53, %rd53, 128;
	add.s64 	%rd52, %rd52, 32;
	setp.ne.s64 	%p7, %rd54, 32;
	@%p7 bra 	$L__BB0_6;
	add.s64 	%rd51, %rd51, 1;
	cvt.rn.f32.u64 	%f109, %rd51;
	setp.gt.f32 	%p8, %f1, %f109;
	@%p8 bra 	$L__BB0_2;
$L__BB0_10:
	ld.param.u64 	%rd50, [_Z8cuda_mulPKfS0_Pfxxx_param_2];
	setp.gt.s64 	%p9, %rd23, %rd4;
	setp.lt.s64 	%p10, %rd5, %rd25;
	and.pred  	%p11, %p9, %p10;
	mad.lo.s64 	%rd39, %rd25, %rd4, %rd5;
	cvta.to.global.u64 	%rd40, %rd50;
	shl.b64 	%rd41, %rd39, 2;
	add.s64 	%rd8, %rd40, %rd41;
	@%p11 bra 	$L__BB0_11;
	bra.uni 	$L__BB0_12;
$L__BB0_11:
	ld.local.f32 	%f110, [%rd1];
	st.global.f32 	[%rd8], %f110;
$L__BB0_12:
	setp.le.s64 	%p12, %rd23, %rd4;
	add.s64 	%rd42, %rd5, 32;
	setp.ge.s64 	%p13, %rd42, %rd25;
	or.pred  	%p14, %p12, %p13;
	@%p14 bra 	$L__BB0_14;
	ld.local.f32 	%f111, [%rd1+4];
	st.global.f32 	[%rd8+128], %f111;
$L__BB0_14:
	setp.le.s64 	%p15, %rd23, %rd4;
	add.s64 	%rd43, %rd5, 64;
	setp.ge.s64 	%p16, %rd43, %rd25;
	or.pred  	%p17, %p15, %p16;
	@%p17 bra 	$L__BB0_16;
	ld.local.f32 	%f112, [%rd1+8];
	st.global.f32 	[%rd8+256], %f112;
$L__BB0_16:
	setp.le.s64 	%p18, %rd23, %rd4;
	add.s64 	%rd44, %rd5, 96;
	setp.ge.s64 	%p19, %rd44, %rd25;
	or.pred  	%p20, %p18, %p19;
	@%p20 bra 	$L__BB0_18;
	ld.local.f32 	%f113, [%rd1+12];
	st.global.f32 	[%rd8+384], %f113;
$L__BB0_18:
	setp.le.s64 	%p21, %rd23, %rd4;
	add.s64 	%rd45, %rd5, 128;
	setp.ge.s64 	%p22, %rd45, %rd25;
	or.pred  	%p23, %p21, %p22;
	@%p23 bra 	$L__BB0_20;
	ld.local.f32 	%f114, [%rd1+16];
	st.global.f32 	[%rd8+512], %f114;
$L__BB0_20:
	setp.le.s64 	%p24, %rd23, %rd4;
	add.s64 	%rd46, %rd5, 160;
	setp.ge.s64 	%p25, %rd46, %rd25;
	or.pred  	%p26, %p24, %p25;
	@%p26 bra 	$L__BB0_22;
	ld.local.f32 	%f115, [%rd1+20];
	st.global.f32 	[%rd8+640], %f115;
$L__BB0_22:
	setp.le.s64 	%p27, %rd23, %rd4;
	add.s64 	%rd47, %rd5, 192;
	setp.ge.s64 	%p28, %rd47, %rd25;
	or.pred  	%p29, %p27, %p28;
	@%p29 bra 	$L__BB0_24;
	ld.local.f32 	%f116, [%rd1+24];
	st.global.f32 	[%rd8+768], %f116;
$L__BB0_24:
	setp.le.s64 	%p30, %rd23, %rd4;
	add.s64 	%rd48, %rd5, 224;
	setp.ge.s64 	%p31, %rd48, %rd25;
	or.pred  	%p32, %p30, %p31;
	@%p32 bra 	$L__BB0_26;
	ld.local.f32 	%f117, [%rd1+28];
	st.global.f32 	[%rd8+896], %f117;
$L__BB0_26:
	ret;

}


// ===== COMPILED SASS (sm_100) =====

	.target	sm_100

	.elftype	@"ET_EXEC"


//--------------------- .note.nv.tkinfo           --------------------------
	.section	.note.nv.tkinfo,"",@"SHT_NOTE"
	.sectionflags	@"SHF_NOTE_NV_TKINFO"
	.tkinfo
        /*0018*/ 	.word	0x00000002
        /*0030*/ 	.string	""
        /*0030*/ 	.string	"ptxas"
        /*0030*/ 	.string	"Cuda compilation tools, release 13.0, V13.0.88"
        /*0030*/ 	.string	"Build cuda_13.0.r13.0/compiler.36424714_0"
        /*0030*/ 	.string	"-arch sm_100 -m 64 "



//--------------------- .note.nv.cuinfo           --------------------------
	.section	.note.nv.cuinfo,"",@"SHT_NOTE"
	.sectionflags	@"SHF_NOTE_NV_CUINFO"
        /*0018*/ 	.short	0x0002
        /*001a*/ 	.short	0x0064
        /*001c*/ 	.short	0x0082
	.zero		2


//--------------------- .nv.info                  --------------------------
	.section	.nv.info,"",@"SHT_CUDA_INFO"
	.align	4


	//----- nvinfo : EIATTR_REGCOUNT
	.align		4
        /*0000*/ 	.byte	0x04, 0x2f
        /*0002*/ 	.short	(.L_1 - .L_0)
	.align		4
.L_0:
        /*0004*/ 	.word	index@(_Z8cuda_mulPKfS0_Pfxxx)
        /*0008*/ 	.word	0x00000028


	//----- nvinfo : EIATTR_FRAME_SIZE
	.align		4
.L_1:
        /*000c*/ 	.byte	0x04, 0x11
        /*000e*/ 	.short	(.L_3 - .L_2)
	.align		4
.L_2:
        /*0010*/ 	.word	index@(_Z8cuda_mulPKfS0_Pfxxx)
        /*0014*/ 	.word	0x00000000


	//----- nvinfo : EIATTR_MIN_STACK_SIZE
	.align		4
.L_3:
        /*0018*/ 	.byte	0x04, 0x12
        /*001a*/ 	.short	(.L_5 - .L_4)
	.align		4
.L_4:
        /*001c*/ 	.word	index@(_Z8cuda_mulPKfS0_Pfxxx)
        /*0020*/ 	.word	0x00000000
.L_5:


//--------------------- .nv.compat                --------------------------
	.section	.nv.compat,"",@"SHT_CUDA_COMPAT_INFO"
	.align	4
        /*0000*/ 	.byte	0x02, 0x09, 0x00, 0x00, 0x02, 0x02, 0x01, 0x00, 0x02, 0x05, 0x05, 0x00, 0x03, 0x07, 0x01, 0x01
        /*0010*/ 	.byte	0x02, 0x03, 0x00, 0x00, 0x02, 0x06, 0x01, 0x00, 0x04, 0x0b, 0x08, 0x00, 0x09, 0x00, 0x00, 0x00
        /*0020*/ 	.byte	0x00, 0x00, 0x00, 0x00


//--------------------- .nv.info._Z8cuda_mulPKfS0_Pfxxx --------------------------
	.section	.nv.info._Z8cuda_mulPKfS0_Pfxxx,"",@"SHT_CUDA_INFO"
	.sectionflags	@""
	.align	4


	//----- nvinfo : EIATTR_CUDA_API_VERSION
	.align		4
        /*0000*/ 	.byte	0x04, 0x37
        /*0002*/ 	.short	(.L_7 - .L_6)
.L_6:
        /*0004*/ 	.word	0x00000082


	//----- nvinfo : EIATTR_KPARAM_INFO
	.align		4
.L_7:
        /*0008*/ 	.byte	0x04, 0x17
        /*000a*/ 	.short	(.L_9 - .L_8)
.L_8:
        /*000c*/ 	.word	0x00000000
        /*0010*/ 	.short	0x0005
        /*0012*/ 	.short	0x0028
        /*0014*/ 	.byte	0x00, 0xf0, 0x21, 0x00


	//----- nvinfo : EIATTR_KPARAM_INFO
	.align		4
.L_9:
        /*0018*/ 	.byte	0x04, 0x17
        /*001a*/ 	.short	(.L_11 - .L_10)
.L_10:
        /*001c*/ 	.word	0x00000000
        /*0020*/ 	.short	0x0004
        /*0022*/ 	.short	0x0020
        /*0024*/ 	.byte	0x00, 0xf0, 0x21, 0x00


	//----- nvinfo : EIATTR_KPARAM_INFO
	.align		4
.L_11:
        /*0028*/ 	.byte	0x04, 0x17
        /*002a*/ 	.short	(.L_13 - .L_12)
.L_12:
        /*002c*/ 	.word	0x00000000
        /*0030*/ 	.short	0x0003
        /*0032*/ 	.short	0x0018
        /*0034*/ 	.byte	0x00, 0xf0, 0x21, 0x00


	//----- nvinfo : EIATTR_KPARAM_INFO
	.align		4
.L_13:
        /*0038*/ 	.byte	0x04, 0x17
        /*003a*/ 	.short	(.L_15 - .L_14)
.L_14:
        /*003c*/ 	.word	0x00000000
        /*0040*/ 	.short	0x0002
        /*0042*/ 	.short	0x0010
        /*0044*/ 	.byte	0x00, 0xf5, 0x21, 0x00


	//----- nvinfo : EIATTR_KPARAM_INFO
	.align		4
.L_15:
        /*0048*/ 	.byte	0x04, 0x17
        /*004a*/ 	.short	(.L_17 - .L_16)
.L_16:
        /*004c*/ 	.word	0x00000000
        /*0050*/ 	.short	0x0001
        /*0052*/ 	.short	0x0008
        /*0054*/ 	.byte	0x00, 0xf5, 0x21, 0x00


	//----- nvinfo : EIATTR_KPARAM_INFO
	.align		4
.L_17:
        /*0058*/ 	.byte	0x04, 0x17
        /*005a*/ 	.short	(.L_19 - .L_18)
.L_18:
        /*005c*/ 	.word	0x00000000
        /*0060*/ 	.short	0x0000
        /*0062*/ 	.short	0x0000
        /*0064*/ 	.byte	0x00, 0xf5, 0x21, 0x00


	//----- nvinfo : EIATTR_SPARSE_MMA_MASK
	.align		4
.L_19:
        /*0068*/ 	.byte	0x03, 0x50
        /*006a*/ 	.short	0x0000


	//----- nvinfo : EIATTR_MAXREG_COUNT
	.align		4
        /*006c*/ 	.byte	0x03, 0x1b
        /*006e*/ 	.short	0x00ff


	//----- nvinfo : EIATTR_NUM_BARRIERS
	.align		4
        /*0070*/ 	.byte	0x02, 0x4c
        /*0072*/ 	.byte	0x01
	.zero		1


	//----- nvinfo : EIATTR_MERCURY_ISA_VERSION
	.align		4
        /*0074*/ 	.byte	0x03, 0x5f
        /*0076*/ 	.short	0x0101


	//----- nvinfo : EIATTR_VRC_CTA_INIT_COUNT
	.align		4
        /*0078*/ 	.byte	0x02, 0x4a
	.zero		1
	.zero		1


	//----- nvinfo : EIATTR_EXIT_INSTR_OFFSETS
	.align		4
        /*007c*/ 	.byte	0x04, 0x1c
        /*007e*/ 	.short	(.L_21 - .L_20)


	//   ....[0]....
.L_20:
        /*0080*/ 	.word	0x00001090


	//   ....[1]....
        /*0084*/ 	.word	0x000010b0


	//----- nvinfo : EIATTR_CRS_STACK_SIZE
	.align		4
.L_21:
        /*0088*/ 	.byte	0x04, 0x1e
        /*008a*/ 	.short	(.L_23 - .L_22)
.L_22:
        /*008c*/ 	.word	0x00000000


	//----- nvinfo : EIATTR_CBANK_PARAM_SIZE
	.align		4
.L_23:
        /*0090*/ 	.byte	0x03, 0x19
        /*0092*/ 	.short	0x0030


	//----- nvinfo : EIATTR_PARAM_CBANK
	.align		4
        /*0094*/ 	.byte	0x04, 0x0a
        /*0096*/ 	.short	(.L_25 - .L_24)
	.align		4
.L_24:
        /*0098*/ 	.word	index@(.nv.constant0._Z8cuda_mulPKfS0_Pfxxx)
        /*009c*/ 	.short	0x0380
        /*009e*/ 	.short	0x0030


	//----- nvinfo : EIATTR_SW_WAR
	.align		4
.L_25:
        /*00a0*/ 	.byte	0x04, 0x36
        /*00a2*/ 	.short	(.L_27 - .L_26)
.L_26:
        /*00a4*/ 	.word	0x00000008
.L_27:


//--------------------- .nv.callgraph             --------------------------
	.section	.nv.callgraph,"",@"SHT_CUDA_CALLGRAPH"
	.align	4
	.sectionentsize	8
	.align		4
        /*0000*/ 	.word	0x00000000
	.align		4
        /*0004*/ 	.word	0xffffffff
	.align		4
        /*0008*/ 	.word	0x00000000
	.align		4
        /*000c*/ 	.word	0xfffffffe
	.align		4
        /*0010*/ 	.word	0x00000000
	.align		4
        /*0014*/ 	.word	0xfffffffd
	.align		4
        /*0018*/ 	.word	0x00000000
	.align		4
        /*001c*/ 	.word	0xfffffffc


//--------------------- .text._Z8cuda_mulPKfS0_Pfxxx --------------------------
	.section	.text._Z8cuda_mulPKfS0_Pfxxx,"ax",@progbits
	.align	128
        .global         _Z8cuda_mulPKfS0_Pfxxx
        .type           _Z8cuda_mulPKfS0_Pfxxx,@function
        .size           _Z8cuda_mulPKfS0_Pfxxx,(.L_x_6 - _Z8cuda_mulPKfS0_Pfxxx)
        .other          _Z8cuda_mulPKfS0_Pfxxx,@"STO_CUDA_ENTRY STV_DEFAULT"
_Z8cuda_mulPKfS0_Pfxxx:
.text._Z8cuda_mulPKfS0_Pfxxx:
[----:B------:R-:W-:Y:S01]  /*0000*/  LDC R1, c[0x0][0x37c] ;  /* 0x0000df00ff017b82 */ /* 0x000fe20000000800 */
[----:B------:R-:W0:Y:S01]  /*0010*/  LDCU.64 UR4, c[0x0][0x3a0] ;  /* 0x00007400ff0477ac */ /* 0x000e220008000a00 */
[----:B------:R-:W1:Y:S01]  /*0020*/  S2R R31, SR_CTAID.X ;  /* 0x00000000001f7919 */ /* 0x000e620000002500 */
[----:B------:R-:W-:Y:S01]  /*0030*/  IMAD.MOV.U32 R33, RZ, RZ, RZ ;  /* 0x000000ffff217224 */ /* 0x000fe200078e00ff */
[----:B------:R-:W-:Y:S01]  /*0040*/  CS2R R20, SRZ ;  /* 0x0000000000147805 */ /* 0x000fe2000001ff00 */
[----:B------:R-:W2:Y:S01]  /*0050*/  LDCU.64 UR8, c[0x0][0x358] ;  /* 0x00006b00ff0877ac */ /* 0x000ea20008000a00 */
[----:B------:R-:W1:Y:S01]  /*0060*/  S2R R32, SR_TID.X ;  /* 0x0000000000207919 */ /* 0x000e620000002100 */
[----:B------:R-:W-:Y:S01]  /*0070*/  IMAD.MOV.U32 R22, RZ, RZ, RZ ;  /* 0x000000ffff167224 */ /* 0x000fe200078e00ff */
[----:B------:R-:W-:Y:S02]  /*0080*/  CS2R R18, SRZ ;  /* 0x0000000000127805 */ /* 0x000fe4000001ff00 */
[----:B------:R-:W-:Y:S01]  /*0090*/  CS2R R16, SRZ ;  /* 0x0000000000107805 */ /* 0x000fe2000001ff00 */
[----:B------:R-:W3:Y:S01]  /*00a0*/  S2R R28, SR_CTAID.Y ;  /* 0x00000000001c7919 */ /* 0x000ee20000002600 */
[----:B------:R-:W-:Y:S01]  /*00b0*/  IMAD.MOV.U32 R7, RZ, RZ, RZ ;  /* 0x000000ffff077224 */ /* 0x000fe200078e00ff */
[----:B------:R-:W3:Y:S01]  /*00c0*/  S2R R23, SR_TID.Y ;  /* 0x0000000000177919 */ /* 0x000ee20000002200 */
[----:B0-----:R-:W0:Y:S02]  /*00d0*/  I2F.S64 R0, UR4 ;  /* 0x0000000400007d12 */ /* 0x001e240008301400 */
[----:B0-----:R-:W-:-:S06]  /*00e0*/  FMUL R0, R0, 0.03125 ;  /* 0x3d00000000007820 */ /* 0x001fcc0000400000 */
[----:B------:R-:W0:Y:S01]  /*00f0*/  FRND.CEIL R27, R0 ;  /* 0x00000000001b7307 */ /* 0x000e220000209000 */
[----:B-1----:R-:W-:-:S04]  /*0100*/  IMAD.WIDE.U32 R30, R31, 0x100, R32 ;  /* 0x000001001f1e7825 */ /* 0x002fc800078e0020 */
[----:B---3--:R-:W-:Y:S01]  /*0110*/  IMAD R28, R28, 0x20, R23 ;  /* 0x000000201c1c7824 */ /* 0x008fe200078e0217 */
[----:B0-----:R-:W-:-:S13]  /*0120*/  FSETP.GT.AND P0, PT, R27, RZ, PT ;  /* 0x000000ff1b00720b */ /* 0x001fda0003f04000 */
[----:B--2---:R-:W-:Y:S05]  /*0130*/  @!P0 BRA `(.L_x_0) ;  /* 0x0000000c00008947 */ /* 0x004fea0003800000 */
[----:B------:R-:W0:Y:S01]  /*0140*/  S2UR UR6, SR_CgaCtaId ;  /* 0x00000000000679c3 */ /* 0x000e220000008800 */
[----:B------:R-:W-:Y:S01]  /*0150*/  UMOV UR4, 0x400 ;  /* 0x0000040000047882 */ /* 0x000fe20000000000 */
[----:B------:R-:W-:Y:S01]  /*0160*/  IMAD R26, R23, 0x20, R32 ;  /* 0x00000020171a7824 */ /* 0x000fe200078e0220 */
[----:B------:R-:W-:Y:S01]  /*0170*/  UIADD3 UR5, UPT, UPT, UR4, 0x1000, URZ ;  /* 0x0000100004057890 */ /* 0x000fe2000fffe0ff */
[----:B------:R-:W-:Y:S01]  /*0180*/  UMOV UR7, URZ ;  /* 0x000000ff00077c82 */ /* 0x000fe20008000000 */
[----:B0-----:R-:W-:Y:S02]  /*0190*/  ULEA UR4, UR6, UR4, 0x18 ;  /* 0x0000000406047291 */ /* 0x001fe4000f8ec0ff */
[----:B------:R-:W-:-:S03]  /*01a0*/  ULEA UR5, UR6, UR5, 0x18 ;  /* 0x0000000506057291 */ /* 0x000fc6000f8ec0ff */
[----:B------:R-:W-:Y:S01]  /*01b0*/  UMOV UR6, URZ ;  /* 0x000000ff00067c82 */ /* 0x000fe20008000000 */
[----:B------:R-:W-:Y:S02]  /*01c0*/  LEA R25, R23, UR4, 0x7 ;  /* 0x0000000417197c11 */ /* 0x000fe4000f8e38ff */
[----:B------:R-:W-:Y:S02]  /*01d0*/  LEA R26, R26, UR5, 0x2 ;  /* 0x000000051a1a7c11 */ /* 0x000fe4000f8e10ff */
[----:B------:R-:W-:-:S07]  /*01e0*/  LEA R24, R32, UR5, 0x2 ;  /* 0x0000000520187c11 */ /* 0x000fce000f8e10ff */
.L_x_4:
[----:B------:R-:W0:Y:S01]  /*01f0*/  LDCU.64 UR4, c[0x0][0x398] ;  /* 0x00007300ff0477ac */ /* 0x000e220008000a00 */
[----:B------:R-:W-:Y:S01]  /*0200*/  BSSY.RECONVERGENT B0, `(.L_x_1) ;  /* 0x0000014000007945 */ /* 0x000fe20003800200 */
[----:B------:R-:W-:Y:S01]  /*0210*/  IMAD.MOV.U32 R8, RZ, RZ, RZ ;  /* 0x000000ffff087224 */ /* 0x000fe200078e00ff */
[----:B0-----:R-:W-:-:S04]  /*0220*/  ISETP.GE.U32.AND P0, PT, R28, UR4, PT ;  /* 0x000000041c007c0c */ /* 0x001fc8000bf06070 */
[----:B------:R-:W-:-:S13]  /*0230*/  ISETP.GE.AND.EX P0, PT, RZ, UR5, PT, P0 ;  /* 0x00000005ff007c0c */ /* 0x000fda000bf06300 */
[----:B------:R-:W-:Y:S05]  /*0240*/  @P0 BRA `(.L_x_2) ;  /* 0x00000000003c0947 */ /* 0x000fea0003800000 */
[----:B------:R-:W0:Y:S01]  /*0250*/  LDC.64 R2, c[0x0][0x3a0] ;  /* 0x0000e800ff027b82 */ /* 0x000e220000000a00 */
[----:B------:R-:W-:Y:S01]  /*0260*/  IMAD.U32 R5, RZ, RZ, UR6 ;  /* 0x00000006ff057e24 */ /* 0x000fe2000f8e00ff */
[----:B------:R-:W-:Y:S01]  /*0270*/  MOV R9, UR7 ;  /* 0x0000000700097c02 */ /* 0x000fe20008000f00 */
[----:B------:R-:W-:-:S03]  /*0280*/  IMAD.U32 R0, RZ, RZ, UR6 ;  /* 0x00000006ff007e24 */ /* 0x000fc6000f8e00ff */
[----:B------:R-:W-:-:S04]  /*0290*/  LEA R4, P0, R5, R32, 0x5 ;  /* 0x0000002005047211 */ /* 0x000fc800078028ff */
[----:B------:R-:W-:Y:S02]  /*02a0*/  LEA.HI.X R5, R0, RZ, R9, 0x5, P0 ;  /* 0x000000ff00057211 */ /* 0x000fe400000f2c09 */
[----:B0-----:R-:W-:-:S04]  /*02b0*/  ISETP.GE.U32.AND P0, PT, R4, R2, PT ;  /* 0x000000020400720c */ /* 0x001fc80003f06070 */
[----:B------:R-:W-:-:S13]  /*02c0*/  ISETP.GE.AND.EX P0, PT, R5, R3, PT, P0 ;  /* 0x000000030500720c */ /* 0x000fda0003f06300 */
[----:B------:R-:W-:Y:S05]  /*02d0*/  @P0 BRA `(.L_x_2) ;  /* 0x0000000000180947 */ /* 0x000fea0003800000 */
[----:B------:R-:W0:Y:S01]  /*02e0*/  LDCU.64 UR4, c[0x0][0x380] ;  /* 0x00007000ff0477ac */ /* 0x000e220008000a00 */
[----:B------:R-:W-:-:S04]  /*02f0*/  IMAD.WIDE.U32 R4, R28, R2, R4 ;  /* 0x000000021c047225 */ /* 0x000fc800078e0004 */
[----:B------:R-:W-:Y:S01]  /*0300*/  IMAD R3, R28, R3, R5 ;  /* 0x000000031c037224 */ /* 0x000fe200078e0205 */
[----:B0-----:R-:W-:-:S04]  /*0310*/  LEA R2, P0, R4, UR4, 0x2 ;  /* 0x0000000404027c11 */ /* 0x001fc8000f8010ff */
[----:B------:R-:W-:-:S05]  /*0320*/  LEA.HI.X R3, R4, UR5, R3, 0x2, P0 ;  /* 0x0000000504037c11 */ /* 0x000fca00080f1403 */
[----:B------:R0:W5:Y:S04]  /*0330*/  LDG.E R8, desc[UR8][R2.64] ;  /* 0x0000000802087981 */ /* 0x000168000c1e1900 */
.L_x_2:
[----:B------:R-:W-:Y:S05]  /*0340*/  BSYNC.RECONVERGENT B0 ;  /* 0x0000000000007941 */ /* 0x000fea0003800200 */
.L_x_1:
[----:B------:R-:W1:Y:S01]  /*0350*/  S2UR UR5, SR_CgaCtaId ;  /* 0x00000000000579c3 */ /* 0x000e620000008800 */
[----:B------:R-:W-:Y:S01]  /*0360*/  UMOV UR4, 0x400 ;  /* 0x0000040000047882 */ /* 0x000fe20000000000 */
[----:B------:R-:W2:Y:S01]  /*0370*/  LDCU.64 UR10, c[0x0][0x3a8] ;  /* 0x00007500ff0a77ac */ /* 0x000ea20008000a00 */
[----:B------:R-:W-:Y:S02]  /*0380*/  IMAD R9, R23, 0x20, R32 ;  /* 0x0000002017097824 */ /* 0x000fe400078e0220 */
[----:B------:R-:W-:Y:S01]  /*0390*/  IMAD.U32 R0, RZ, RZ, UR6 ;  /* 0x00000006ff007e24 */ /* 0x000fe2000f8e00ff */
[----:B------:R-:W3:Y:S01]  /*03a0*/  LDCU.64 UR12, c[0x0][0x388] ;  /* 0x00007100ff0c77ac */ /* 0x000ee20008000a00 */
[----:B0-----:R-:W-:Y:S02]  /*03b0*/  IMAD.U32 R2, RZ, RZ, UR6 ;  /* 0x00000006ff027e24 */ /* 0x001fe4000f8e00ff */
[----:B------:R-:W-:Y:S01]  /*03c0*/  IMAD.U32 R3, RZ, RZ, UR7 ;  /* 0x00000007ff037e24 */ /* 0x000fe2000f8e00ff */
[----:B------:R-:W-:Y:S01]  /*03d0*/  LEA R0, P0, R0, R23, 0x5 ;  /* 0x0000001700007211 */ /* 0x000fe200078028ff */
[----:B------:R-:W0:Y:S03]  /*03e0*/  LDCU.128 UR16, c[0x0][0x3a0] ;  /* 0x00007400ff1077ac */ /* 0x000e260008000c00 */
[----:B------:R-:W-:-:S05]  /*03f0*/  LEA.HI.X R2, R2, RZ, R3, 0x5, P0 ;  /* 0x000000ff02027211 */ /* 0x000fca00000f2c03 */
[----:B--2---:R-:W-:Y:S02]  /*0400*/  IMAD R3, R2, UR10, RZ ;  /* 0x0000000a02037c24 */ /* 0x004fe4000f8e02ff */
[----:B------:R-:W-:Y:S01]  /*0410*/  IMAD.WIDE.U32 R4, R0, UR10, R30 ;  /* 0x0000000a00047c25 */ /* 0x000fe2000f8e001e */
[----:B-1----:R-:W-:-:S03]  /*0420*/  ULEA UR4, UR5, UR4, 0x18 ;  /* 0x0000000405047291 */ /* 0x002fc6000f8ec0ff */
[----:B------:R-:W-:Y:S01]  /*0430*/  IMAD R3, R0, UR11, R3 ;  /* 0x0000000b00037c24 */ /* 0x000fe2000f8e0203 */
[C---:B---3--:R-:W-:Y:S01]  /*0440*/  LEA R6, P0, R4.reuse, UR12, 0x2 ;  /* 0x0000000c04067c11 */ /* 0x048fe2000f8010ff */
[----:B------:R-:W-:Y:S01]  /*0450*/  UMOV UR5, URZ ;  /* 0x000000ff00057c82 */ /* 0x000fe20008000000 */
[----:B------:R-:W-:Y:S01]  /*0460*/  LEA R9, R9, UR4, 0x2 ;  /* 0x0000000409097c11 */ /* 0x000fe2000f8e10ff */
[----:B------:R-:W-:Y:S01]  /*0470*/  IMAD.IADD R3, R5, 0x1, R3 ;  /* 0x0000000105037824 */ /* 0x000fe200078e0203 */
[----:B------:R-:W-:Y:S01]  /*0480*/  UMOV UR4, URZ ;  /* 0x000000ff00047c82 */ /* 0x000fe20008000000 */
[----:B------:R-:W-:Y:S02]  /*0490*/  IMAD.MOV.U32 R5, RZ, RZ, R31 ;  /* 0x000000ffff057224 */ /* 0x000fe400078e001f */
[----:B-----5:R1:W-:Y:S01]  /*04a0*/  STS [R9], R8 ;  /* 0x0000000809007388 */ /* 0x0203e20000000800 */
[----:B------:R-:W-:Y:S01]  /*04b0*/  LEA.HI.X R3, R4, UR13, R3, 0x2, P0 ;  /* 0x0000000d04037c11 */ /* 0x000fe200080f1403 */
[----:B0-----:R-:W-:-:S07]  /*04c0*/  IMAD.MOV.U32 R4, RZ, RZ, R30 ;  /* 0x000000ffff047224 */ /* 0x001fce00078e001e */
.L_x_3:
[----:B------:R-:W-:Y:S01]  /*04d0*/  ISETP.GE.U32.AND P0, PT, R4, UR18, PT ;  /* 0x0000001204007c0c */ /* 0x000fe2000bf06070 */
[----:B------:R-:W-:Y:S01]  /*04e0*/  HFMA2 R11, -RZ, RZ, 0, 0 ;  /* 0x00000000ff0b7431 */ /* 0x000fe200000001ff */
[----:B------:R-:W-:Y:S02]  /*04f0*/  ISETP.GE.U32.AND P1, PT, R0, UR16, PT ;  /* 0x0000001000007c0c */ /* 0x000fe4000bf26070 */
[----:B------:R-:W-:-:S04]  /*0500*/  ISETP.GE.AND.EX P0, PT, R5, UR19, PT, P0 ;  /* 0x0000001305007c0c */ /* 0x000fc8000bf06300 */
[----:B------:R-:W-:-:S13]  /*0510*/  ISETP.GE.OR.EX P0, PT, R2, UR17, P0, P1 ;  /* 0x0000001102007c0c */ /* 0x000fda0008706710 */
[----:B-1----:R-:W-:Y:S02]  /*0520*/  @!P0 IMAD.MOV.U32 R8, RZ, RZ, R6 ;  /* 0x000000ffff088224 */ /* 0x002fe400078e0006 */
[----:B------:R-:W-:-:S05]  /*0530*/  @!P0 IMAD.MOV.U32 R9, RZ, RZ, R3 ;  /* 0x000000ffff098224 */ /* 0x000fca00078e0003 */
[----:B------:R0:W2:Y:S01]  /*0540*/  @!P0 LDG.E R11, desc[UR8][R8.64] ;  /* 0x00000008080b8981 */ /* 0x0000a2000c1e1900 */
[----:B------:R-:W-:Y:S02]  /*0550*/  UISETP.EQ.AND UP1, UPT, UR4, 0x4, UPT ;  /* 0x000000040400788c */ /* 0x000fe4000bf22270 */
[----:B------:R-:W-:Y:S01]  /*0560*/  ISETP.EQ.AND P6, PT, RZ, UR4, PT ;  /* 0x00000004ff007c0c */ /* 0x000fe2000bfc2270 */
[----:B------:R-:W-:Y:S02]  /*0570*/  UISETP.EQ.AND UP2, UPT, UR4, 0x8, UPT ;  /* 0x000000080400788c */ /* 0x000fe4000bf42270 */
[----:B------:R-:W-:Y:S01]  /*0580*/  UISETP.EQ.AND UP3, UPT, UR4, 0xc, UPT ;  /* 0x0000000c0400788c */ /* 0x000fe2000bf62270 */
[----:B------:R-:W-:Y:S01]  /*0590*/  PLOP3.LUT P1, PT, PT, PT, UP1, 0x80, 0x8 ;  /* 0x000000000008781c */ /* 0x000fe20003f2f018 */
[----:B------:R-:W-:Y:S02]  /*05a0*/  UISETP.EQ.AND UP4, UPT, UR4, 0x10, UPT ;  /* 0x000000100400788c */ /* 0x000fe4000bf82270 */
[----:B------:R-:W-:Y:S01]  /*05b0*/  PLOP3.LUT P2, PT, PT, PT, UP2, 0x80, 0x8 ;  /* 0x000000000008781c */ /* 0x000fe20003f4f028 */
[----:B------:R-:W-:Y:S01]  /*05c0*/  UISETP.EQ.AND UP5, UPT, UR4, 0x14, UPT ;  /* 0x000000140400788c */ /* 0x000fe2000bfa2270 */
[----:B------:R-:W-:Y:S01]  /*05d0*/  PLOP3.LUT P3, PT, PT, PT, UP3, 0x80, 0x8 ;  /* 0x000000000008781c */ /* 0x000fe20003f6f038 */
[----:B------:R-:W-:-:S02]  /*05e0*/  UISETP.EQ.AND UP6, UPT, UR4, 0x18, UPT ;  /* 0x000000180400788c */ /* 0x000fc4000bfc2270 */
[----:B------:R-:W-:Y:S01]  /*05f0*/  UISETP.EQ.AND UP0, UPT, UR4, 0x1c, UPT ;  /* 0x0000001c0400788c */ /* 0x000fe2000bf02270 */
[----:B0-----:R-:W-:Y:S01]  /*0600*/  @P6 IMAD.MOV.U32 R9, RZ, RZ, R22 ;  /* 0x000000ffff096224 */ /* 0x001fe200078e0016 */
[----:B------:R-:W-:Y:S02]  /*0610*/  PLOP3.LUT P0, PT, PT, PT, UP4, 0x80, 0x8 ;  /* 0x000000000008781c */ /* 0x000fe40003f0f048 */
[----:B------:R-:W-:Y:S01]  /*0620*/  PLOP3.LUT P4, PT, PT, PT, UP5, 0x80, 0x8 ;  /* 0x000000000008781c */ /* 0x000fe20003f8f058 */
[----:B------:R-:W-:Y:S01]  /*0630*/  @P1 IMAD.MOV.U32 R9, RZ, RZ, R21 ;  /* 0x000000ffff091224 */ /* 0x000fe200078e0015 */
[----:B------:R-:W-:Y:S02]  /*0640*/  PLOP3.LUT P1, PT, PT, PT, UP5, 0x80, 0x8 ;  /* 0x000000000008781c */ /* 0x000fe40003f2f058 */
[----:B------:R-:W-:Y:S01]  /*0650*/  @P2 IMAD.MOV.U32 R9, RZ, RZ, R20 ;  /* 0x000000ffff092224 */ /* 0x000fe200078e0014 */
[----:B------:R-:W-:Y:S01]  /*0660*/  PLOP3.LUT P2, PT, PT, PT, UP6, 0x80, 0x8 ;  /* 0x000000000008781c */ /* 0x000fe20003f4f068 */
[----:B------:R-:W-:Y:S01]  /*0670*/  @P3 IMAD.MOV.U32 R9, RZ, RZ, R19 ;  /* 0x000000ffff093224 */ /* 0x000fe200078e0013 */
[----:B------:R-:W-:-:S02]  /*0680*/  PLOP3.LUT P3, PT, PT, PT, UP0, 0x80, 0x8 ;  /* 0x000000000008781c */ /* 0x000fc40003f6f008 */
[----:B------:R-:W-:Y:S02]  /*0690*/  PLOP3.LUT P5, PT, PT, PT, UP6, 0x80, 0x8 ;  /* 0x000000000008781c */ /* 0x000fe40003faf068 */
[----:B------:R-:W-:Y:S01]  /*06a0*/  @P0 IMAD.MOV.U32 R9, RZ, RZ, R18 ;  /* 0x000000ffff090224 */ /* 0x000fe200078e0012 */
[----:B------:R-:W-:Y:S01]  /*06b0*/  PLOP3.LUT P0, PT, PT, PT, UP1, 0x80, 0x8 ;  /* 0x000000000008781c */ /* 0x000fe20003f0f018 */
[----:B------:R-:W-:Y:S02]  /*06c0*/  UIADD3 UR4, UP1, UPT, UR4, 0x4, URZ ;  /* 0x0000000404047890 */ /* 0x000fe4000ff3e0ff */
[----:B------:R-:W-:Y:S02]  /*06d0*/  @P1 MOV R9, R17 ;  /* 0x0000001100091202 */ /* 0x000fe40000000f00 */
[----:B------:R-:W-:Y:S01]  /*06e0*/  UIADD3.X UR5, UPT, UPT, URZ, UR5, URZ, UP1, !UPT ;  /* 0x00000005ff057290 */ /* 0x000fe20008ffe4ff */
[----:B------:R-:W-:Y:S01]  /*06f0*/  @P2 IMAD.MOV.U32 R9, RZ, RZ, R16 ;  /* 0x000000ffff092224 */ /* 0x000fe200078e0010 */
[----:B------:R-:W-:Y:S01]  /*0700*/  PLOP3.LUT P1, PT, PT, PT, UP2, 0x80, 0x8 ;  /* 0x000000000008781c */ /* 0x000fe20003f2f028 */
[----:B------:R-:W-:Y:S01]  /*0710*/  @P3 IMAD.MOV.U32 R9, RZ, RZ, R7 ;  /* 0x000000ffff093224 */ /* 0x000fe200078e0007 */
[----:B------:R-:W-:-:S02]  /*0720*/  PLOP3.LUT P2, PT, PT, PT, UP3, 0x80, 0x8 ;  /* 0x000000000008781c */ /* 0x000fc40003f4f038 */
[----:B------:R-:W-:Y:S01]  /*0730*/  PLOP3.LUT P3, PT, PT, PT, UP4, 0x80, 0x8 ;  /* 0x000000000008781c */ /* 0x000fe20003f6f048 */
[----:B--2---:R-:W-:Y:S01]  /*0740*/  STS [R26], R11 ;  /* 0x0000000b1a007388 */ /* 0x004fe20000000800 */
[----:B------:R-:W-:Y:S06]  /*0750*/  BAR.SYNC.DEFER_BLOCKING 0x0 ;  /* 0x0000000000007b1d */ /* 0x000fec0000010000 */
[----:B------:R-:W-:Y:S04]  /*0760*/  LDS R10, [R24] ;  /* 0x00000000180a7984 */ /* 0x000fe80000000800 */
[----:B------:R-:W0:Y:S04]  /*0770*/  LDS.128 R12, [R25] ;  /* 0x00000000190c7984 */ /* 0x000e280000000c00 */
[----:B------:R-:W1:Y:S04]  /*0780*/  LDS R29, [R24+0x80] ;  /* 0x00008000181d7984 */ /* 0x000e680000000800 */
[----:B------:R-:W2:Y:S04]  /*0790*/  LDS R8, [R24+0x100] ;  /* 0x0001000018087984 */ /* 0x000ea80000000800 */
[----:B------:R-:W3:Y:S04]  /*07a0*/  LDS R35, [R24+0x180] ;  /* 0x0001800018237984 */ /* 0x000ee80000000800 */
[----:B------:R-:W-:Y:S01]  /*07b0*/  LDS R37, [R24+0x280] ;  /* 0x0002800018257984 */ /* 0x000fe20000000800 */
[----:B0-----:R-:W-:-:S04]  /*07c0*/  FFMA R10, R12, R10, R9 ;  /* 0x0000000a0c0a7223 */ /* 0x001fc80000000009 */
[----:B-1----:R-:W-:Y:S02]  /*07d0*/  FFMA R29, R29, R13, R10 ;  /* 0x0000000d1d1d7223 */ /* 0x002fe4000000000a */
[----:B------:R-:W-:Y:S02]  /*07e0*/  LDS R13, [R24+0x200] ;  /* 0x00020000180d7984 */ /* 0x000fe40000000800 */
[----:B--2---:R-:W-:Y:S02]  /*07f0*/  FFMA R14, R8, R14, R29 ;  /* 0x0000000e080e7223 */ /* 0x004fe4000000001d */
[----:B------:R-:W0:Y:S02]  /*0800*/  LDS.128 R8, [R25+0x10] ;  /* 0x0000100019087984 */ /* 0x000e240000000c00 */
[----:B---3--:R-:W-:Y:S02]  /*0810*/  FFMA R15, R35, R15, R14 ;  /* 0x0000000f230f7223 */ /* 0x008fe4000000000e */
[----:B------:R-:W1:Y:S04]  /*0820*/  LDS R29, [R24+0x300] ;  /* 0x00030000181d7984 */ /* 0x000e680000000800 */
[----:B------:R-:W2:Y:S01]  /*0830*/  LDS R35, [R24+0x380] ;  /* 0x0003800018237984 */ /* 0x000ea20000000800 */
[----:B0-----:R-:W-:-:S03]  /*0840*/  FFMA R8, R8, R13, R15 ;  /* 0x0000000d08087223 */ /* 0x001fc6000000000f */
[----:B------:R-:W-:Y:S01]  /*0850*/  LDS.128 R12, [R25+0x20] ;  /* 0x00002000190c7984 */ /* 0x000fe20000000c00 */
[----:B------:R-:W-:-:S03]  /*0860*/  FFMA R8, R37, R9, R8 ;  /* 0x0000000925087223 */ /* 0x000fc60000000008 */
[----:B------:R-:W0:Y:S01]  /*0870*/  LDS R9, [R24+0x400] ;  /* 0x0004000018097984 */ /* 0x000e220000000800 */
[----:B-1----:R-:W-:-:S03]  /*0880*/  FFMA R8, R29, R10, R8 ;  /* 0x0000000a1d087223 */ /* 0x002fc60000000008 */
[----:B------:R-:W1:Y:S01]  /*0890*/  LDS R37, [R24+0x480] ;  /* 0x0004800018257984 */ /* 0x000e620000000800 */
[----:B--2---:R-:W-:-:S03]  /*08a0*/  FFMA R11, R35, R11, R8 ;  /* 0x0000000b230b7223 */ /* 0x004fc60000000008 */
[----:B------:R-:W2:Y:S04]  /*08b0*/  LDS R29, [R24+0x500] ;  /* 0x00050000181d7984 */ /* 0x000ea80000000800 */
[----:B------:R-:W3:Y:S01]  /*08c0*/  LDS R35, [R24+0x580] ;  /* 0x0005800018237984 */ /* 0x000ee20000000800 */
[----:B0-----:R-:W-:-:S03]  /*08d0*/  FFMA R12, R12, R9, R11 ;  /* 0x000000090c0c7223 */ /* 0x001fc6000000000b */
[----:B------:R-:W-:Y:S01]  /*08e0*/  LDS.128 R8, [R25+0x30] ;  /* 0x0000300019087984 */ /* 0x000fe20000000c00 */
[----:B-1----:R-:W-:-:S03]  /*08f0*/  FFMA R12, R37, R13, R12 ;  /* 0x0000000d250c7223 */ /* 0x002fc6000000000c */
[----:B------:R-:W0:Y:S01]  /*0900*/  LDS R13, [R24+0x600] ;  /* 0x00060000180d7984 */ /* 0x000e220000000800 */
[----:B--2---:R-:W-:-:S03]  /*0910*/  FFMA R12, R29, R14, R12 ;  /* 0x0000000e1d0c7223 */ /* 0x004fc6000000000c */
[----:B------:R-:W1:Y:S01]  /*0920*/  LDS R37, [R24+0x680] ;  /* 0x0006800018257984 */ /* 0x000e620000000800 */
[----:B---3--:R-:W-:-:S03]  /*0930*/  FFMA R15, R35, R15, R12 ;  /* 0x0000000f230f7223 */ /* 0x008fc6000000000c */
        /* <DEDUP_REMOVED lines=27> */
[----:B------:R-:W2:Y:S01]  /*0af0*/  LDS R29, [R24+0xd00] ;  /* 0x000d0000181d7984 */ /* 0x000ea20000000800 */
[----:B0-----:R-:W-:-:S04]  /*0b00*/  FFMA R12, R12, R9, R11 ;  /* 0x000000090c0c7223 */ /* 0x001fc8000000000b */
[----:B-1----:R-:W-:Y:S02]  /*0b10*/  FFMA R8, R37, R13, R12 ;  /* 0x0000000d25087223 */ /* 0x002fe4000000000c */
[----:B------:R-:W0:Y:S02]  /*0b20*/  LDS R12, [R24+0xd80] ;  /* 0x000d8000180c7984 */ /* 0x000e240000000800 */
[----:B--2---:R-:W-:Y:S02]  /*0b30*/  FFMA R35, R29, R14, R8 ;  /* 0x0000000e1d237223 */ /* 0x004fe40000000008 */
[----:B------:R-:W-:Y:S04]  /*0b40*/  LDS R13, [R24+0xe00] ;  /* 0x000e0000180d7984 */ /* 0x000fe80000000800 */
[----:B------:R-:W1:Y:S04]  /*0b50*/  LDS.128 R8, [R25+0x70] ;  /* 0x0000700019087984 */ /* 0x000e680000000c00 */
[----:B------:R-:W2:Y:S04]  /*0b60*/  LDS R37, [R24+0xe80] ;  /* 0x000e800018257984 */ /* 0x000ea80000000800 */
[----:B------:R-:W3:Y:S04]  /*0b70*/  LDS R29, [R24+0xf00] ;  /* 0x000f0000181d7984 */ /* 0x000ee80000000800 */
[----:B------:R-:W4:Y:S01]  /*0b80*/  LDS R14, [R24+0xf80] ;  /* 0x000f8000180e7984 */ /* 0x000f220000000800 */
[----:B0-----:R-:W-:-:S04]  /*0b90*/  FFMA R15, R12, R15, R35 ;  /* 0x0000000f0c0f7223 */ /* 0x001fc80000000023 */
[----:B-1----:R-:W-:-:S04]  /*0ba0*/  FFMA R8, R8, R13, R15 ;  /* 0x0000000d08087223 */ /* 0x002fc8000000000f */
[----:B--2---:R-:W-:-:S04]  /*0bb0*/  FFMA R8, R37, R9, R8 ;  /* 0x0000000925087223 */ /* 0x004fc80000000008 */
[----:B---3--:R-:W-:-:S04]  /*0bc0*/  FFMA R29, R29, R10, R8 ;  /* 0x0000000a1d1d7223 */ /* 0x008fc80000000008 */
[----:B----4-:R-:W-:-:S04]  /*0bd0*/  FFMA R11, R14, R11, R29 ;  /* 0x0000000b0e0b7223 */ /* 0x010fc8000000001d */
[--C-:B------:R-:W-:Y:S01]  /*0be0*/  @P6 IMAD.MOV.U32 R22, RZ, RZ, R11.reuse ;  /* 0x000000ffff166224 */ /* 0x100fe200078e000b */
[----:B------:R-:W-:Y:S01]  /*0bf0*/  BAR.SYNC.DEFER_BLOCKING 0x0 ;  /* 0x0000000000007b1d */ /* 0x000fe20000010000 */
[----:B------:R-:W-:Y:S01]  /*0c00*/  PLOP3.LUT P6, PT, PT, PT, UP0, 0x80, 0x8 ;  /* 0x000000000008781c */ /* 0x000fe20003fcf008 */
[----:B------:R-:W-:Y:S01]  /*0c10*/  UISETP.NE.U32.AND UP0, UPT, UR4, 0x20, UPT ;  /* 0x000000200400788c */ /* 0x000fe2000bf05070 */
[--C-:B------:R-:W-:Y:S01]  /*0c20*/  @P0 IMAD.MOV.U32 R21, RZ, RZ, R11.reuse ;  /* 0x000000ffff150224 */ /* 0x100fe200078e000b */
[----:B------:R-:W-:Y:S01]  /*0c30*/  IADD3 R4, P0, PT, R4, 0x20, RZ ;  /* 0x0000002004047810 */ /* 0x000fe20007f1e0ff */
[--C-:B------:R-:W-:Y:S01]  /*0c40*/  @P1 IMAD.MOV.U32 R20, RZ, RZ, R11.reuse ;  /* 0x000000ffff141224 */ /* 0x100fe200078e000b */
[----:B------:R-:W-:Y:S01]  /*0c50*/  UISETP.NE.AND.EX UP0, UPT, UR5, URZ, UPT, UP0 ;  /* 0x000000ff0500728c */ /* 0x000fe2000bf05300 */
[----:B------:R-:W-:Y:S01]  /*0c60*/  IADD3 R6, P1, PT, R6, 0x80, RZ ;  /* 0x0000008006067810 */ /* 0x000fe20007f3e0ff */
[--C-:B------:R-:W-:Y:S01]  /*0c70*/  @P2 IMAD.MOV.U32 R19, RZ, RZ, R11.reuse ;  /* 0x000000ffff132224 */ /* 0x100fe200078e000b */
[----:B------:R-:W-:Y:S01]  /*0c80*/  @P3 MOV R18, R11 ;  /* 0x0000000b00123202 */ /* 0x000fe20000000f00 */
[----:B------:R-:W-:-:S02]  /*0c90*/  @P4 IMAD.MOV.U32 R17, RZ, RZ, R11 ;  /* 0x000000ffff114224 */ /* 0x000fc400078e000b */
[--C-:B------:R-:W-:Y:S02]  /*0ca0*/  @P5 IMAD.MOV.U32 R16, RZ, RZ, R11.reuse ;  /* 0x000000ffff105224 */ /* 0x100fe400078e000b */
[----:B------:R-:W-:Y:S02]  /*0cb0*/  @P6 IMAD.MOV.U32 R7, RZ, RZ, R11 ;  /* 0x000000ffff076224 */ /* 0x000fe400078e000b */
[----:B------:R-:W-:Y:S02]  /*0cc0*/  IMAD.X R5, RZ, RZ, R5, P0 ;  /* 0x000000ffff057224 */ /* 0x000fe400000e0605 */
[----:B------:R-:W-:Y:S01]  /*0cd0*/  IMAD.X R3, RZ, RZ, R3, P1 ;  /* 0x000000ffff037224 */ /* 0x000fe200008e0603 */
[----:B------:R-:W-:Y:S06]  /*0ce0*/  BRA.U UP0, `(.L_x_3) ;  /* 0xfffffff500f87547 */ /* 0x000fec000b83ffff */
[----:B------:R-:W-:-:S04]  /*0cf0*/  UIADD3 UR6, UP0, UPT, UR6, 0x1, URZ ;  /* 0x0000000106067890 */ /* 0x000fc8000ff1e0ff */
[----:B------:R-:W-:-:S09]  /*0d00*/  UIADD3.X UR7, UPT, UPT, URZ, UR7, URZ, UP0, !UPT ;  /* 0x00000007ff077290 */ /* 0x000fd200087fe4ff */
[----:B------:R-:W0:Y:S02]  /*0d10*/  I2F.U64 R0, UR6 ;  /* 0x0000000600007d12 */ /* 0x000e240008301000 */
[----:B0-----:R-:W-:-:S13]  /*0d20*/  FSETP.GT.AND P0, PT, R27, R0, PT ;  /* 0x000000001b00720b */ /* 0x001fda0003f04000 */
[----:B------:R-:W-:Y:S05]  /*0d30*/  @P0 BRA `(.L_x_4) ;  /* 0xfffffff4002c0947 */ /* 0x000fea000383ffff */
.L_x_0:
[----:B------:R-:W0:Y:S01]  /*0d40*/  LDCU.64 UR4, c[0x0][0x3a8] ;  /* 0x00007500ff0477ac */ /* 0x000e220008000a00 */
[----:B------:R-:W-:Y:S01]  /*0d50*/  IADD3 R0, P0, PT, R30, 0x20, RZ ;  /* 0x000000201e007810 */ /* 0x000fe20007f1e0ff */
[----:B------:R-:W1:Y:S03]  /*0d60*/  LDCU.128 UR12, c[0x0][0x390] ;  /* 0x00007200ff0c77ac */ /* 0x000e660008000c00 */
[----:B0-----:R-:W-:Y:S01]  /*0d70*/  ISETP.GE.U32.AND P5, PT, R0, UR4, PT ;  /* 0x0000000400007c0c */ /* 0x001fe2000bfa6070 */
[--C-:B------:R-:W-:Y:S01]  /*0d80*/  IMAD.X R0, RZ, RZ, R31.reuse, P0 ;  /* 0x000000ffff007224 */ /* 0x100fe200000e061f */
[----:B------:R-:W-:Y:S01]  /*0d90*/  ISETP.GE.U32.AND P4, PT, R30, UR4, PT ;  /* 0x000000041e007c0c */ /* 0x000fe2000bf86070 */
[C---:B------:R-:W-:Y:S01]  /*0da0*/  IMAD.WIDE.U32 R4, R28.reuse, UR4, R30 ;  /* 0x000000041c047c25 */ /* 0x040fe2000f8e001e */
[C---:B-1----:R-:W-:Y:S02]  /*0db0*/  ISETP.LT.U32.AND P1, PT, R28.reuse, UR14, PT ;  /* 0x0000000e1c007c0c */ /* 0x042fe4000bf21070 */
[----:B------:R-:W-:Y:S01]  /*0dc0*/  ISETP.GE.AND.EX P4, PT, R31, UR5, PT, P4 ;  /* 0x000000051f007c0c */ /* 0x000fe2000bf86340 */
[----:B------:R-:W-:Y:S01]  /*0dd0*/  IMAD R3, R28, UR5, R5 ;  /* 0x000000051c037c24 */ /* 0x000fe2000f8e0205 */
[----:B------:R-:W-:-:S02]  /*0de0*/  ISETP.GE.AND.EX P5, PT, R0, UR5, PT, P5 ;  /* 0x0000000500007c0c */ /* 0x000fc4000bfa6350 */
[----:B------:R-:W-:Y:S02]  /*0df0*/  ISETP.GE.U32.AND P0, PT, R28, UR14, PT ;  /* 0x0000000e1c007c0c */ /* 0x000fe4000bf06070 */
[----:B------:R-:W-:Y:S02]  /*0e00*/  ISETP.LT.AND.EX P4, PT, RZ, UR15, !P4, P1 ;  /* 0x0000000fff007c0c */ /* 0x000fe4000e781310 */
[----:B------:R-:W-:Y:S02]  /*0e10*/  ISETP.GE.OR.EX P5, PT, RZ, UR15, P5, P0 ;  /* 0x0000000fff007c0c */ /* 0x000fe4000afa6700 */
[----:B------:R-:W-:Y:S02]  /*0e20*/  LEA R2, P1, R4, UR12, 0x2 ;  /* 0x0000000c04027c11 */ /* 0x000fe4000f8210ff */
[----:B------:R-:W-:Y:S02]  /*0e30*/  IADD3 R0, P6, PT, R30, 0x40, RZ ;  /* 0x000000401e007810 */ /* 0x000fe40007fde0ff */
[----:B------:R-:W-:-:S02]  /*0e40*/  LEA.HI.X R3, R4, UR13, R3, 0x2, P1 ;  /* 0x0000000d04037c11 */ /* 0x000fc400088f1403 */
[----:B------:R-:W-:Y:S02]  /*0e50*/  ISETP.GE.U32.AND P3, PT, R0, UR4, PT ;  /* 0x0000000400007c0c */ /* 0x000fe4000bf66070 */
[C---:B------:R-:W-:Y:S01]  /*0e60*/  IADD3 R4, P1, PT, R30.reuse, 0x60, RZ ;  /* 0x000000601e047810 */ /* 0x040fe20007f3e0ff */
[----:B------:R0:W-:Y:S01]  /*0e70*/  @P4 STG.E desc[UR8][R2.64], R22 ;  /* 0x0000001602004986 */ /* 0x0001e2000c101908 */
[C---:B------:R-:W-:Y:S02]  /*0e80*/  IADD3 R0, P2, PT, R30.reuse, 0x80, RZ ;  /* 0x000000801e007810 */ /* 0x040fe40007f5e0ff */
[----:B------:R-:W-:Y:S01]  /*0e90*/  IADD3.X R10, PT, PT, RZ, R31, RZ, P6, !PT ;  /* 0x0000001fff0a7210 */ /* 0x000fe200037fe4ff */
[----:B------:R0:W-:Y:S01]  /*0ea0*/  @!P5 STG.E desc[UR8][R2.64+0x80], R21 ;  /* 0x000080150200d986 */ /* 0x0001e2000c101908 */
[----:B------:R-:W-:Y:S01]  /*0eb0*/  IADD3 R5, P6, PT, R30, 0xa0, RZ ;  /* 0x000000a01e057810 */ /* 0x000fe20007fde0ff */
[--C-:B------:R-:W-:Y:S01]  /*0ec0*/  IMAD.X R9, RZ, RZ, R31.reuse, P1 ;  /* 0x000000ffff097224 */ /* 0x100fe200008e061f */
[----:B------:R-:W-:Y:S01]  /*0ed0*/  ISETP.GE.U32.AND P4, PT, R4, UR4, PT ;  /* 0x0000000404007c0c */ /* 0x000fe2000bf86070 */
[--C-:B------:R-:W-:Y:S01]  /*0ee0*/  IMAD.X R8, RZ, RZ, R31.reuse, P2 ;  /* 0x000000ffff087224 */ /* 0x100fe200010e061f */
[----:B------:R-:W-:Y:S01]  /*0ef0*/  ISETP.GE.U32.AND P5, PT, R0, UR4, PT ;  /* 0x0000000400007c0c */ /* 0x000fe2000bfa6070 */
[----:B------:R-:W-:Y:S01]  /*0f00*/  IMAD.X R6, RZ, RZ, R31, P6 ;  /* 0x000000ffff067224 */ /* 0x000fe200030e061f */
[----:B------:R-:W-:-:S02]  /*0f10*/  IADD3 R4, P1, PT, R30, 0xc0, RZ ;  /* 0x000000c01e047810 */ /* 0x000fc40007f3e0ff */
[----:B------:R-:W-:Y:S02]  /*0f20*/  IADD3 R0, P2, PT, R30, 0xe0, RZ ;  /* 0x000000e01e007810 */ /* 0x000fe40007f5e0ff */
[----:B------:R-:W-:Y:S01]  /*0f30*/  ISETP.GE.U32.AND P6, PT, R5, UR4, PT ;  /* 0x0000000405007c0c */ /* 0x000fe2000bfc6070 */
[--C-:B------:R-:W-:Y:S01]  /*0f40*/  IMAD.X R5, RZ, RZ, R31.reuse, P1 ;  /* 0x000000ffff057224 */ /* 0x100fe200008e061f */
[----:B------:R-:W-:Y:S01]  /*0f50*/  ISETP.GE.U32.AND P1, PT, R4, UR4, PT ;  /* 0x0000000404007c0c */ /* 0x000fe2000bf26070 */
[----:B------:R-:W-:Y:S01]  /*0f60*/  IMAD.X R30, RZ, RZ, R31, P2 ;  /* 0x000000ffff1e7224 */ /* 0x000fe200010e061f */
[----:B------:R-:W-:Y:S02]  /*0f70*/  ISETP.GE.U32.AND P2, PT, R0, UR4, PT ;  /* 0x0000000400007c0c */ /* 0x000fe4000bf46070 */
[----:B------:R-:W-:Y:S02]  /*0f80*/  ISETP.GE.AND.EX P3, PT, R10, UR5, PT, P3 ;  /* 0x000000050a007c0c */ /* 0x000fe4000bf66330 */
[----:B------:R-:W-:-:S02]  /*0f90*/  ISETP.GE.AND.EX P4, PT, R9, UR5, PT, P4 ;  /* 0x0000000509007c0c */ /* 0x000fc4000bf86340 */
[----:B------:R-:W-:Y:S02]  /*0fa0*/  ISETP.GE.AND.EX P5, PT, R8, UR5, PT, P5 ;  /* 0x0000000508007c0c */ /* 0x000fe4000bfa6350 */
[----:B------:R-:W-:Y:S02]  /*0fb0*/  ISETP.GE.AND.EX P6, PT, R6, UR5, PT, P6 ;  /* 0x0000000506007c0c */ /* 0x000fe4000bfc6360 */
[----:B------:R-:W-:Y:S02]  /*0fc0*/  ISETP.GE.AND.EX P1, PT, R5, UR5, PT, P1 ;  /* 0x0000000505007c0c */ /* 0x000fe4000bf26310 */
[----:B------:R-:W-:Y:S02]  /*0fd0*/  ISETP.GE.AND.EX P2, PT, R30, UR5, PT, P2 ;  /* 0x000000051e007c0c */ /* 0x000fe4000bf46320 */
[----:B------:R-:W-:Y:S02]  /*0fe0*/  ISETP.GE.OR.EX P3, PT, RZ, UR15, P3, P0 ;  /* 0x0000000fff007c0c */ /* 0x000fe40009f66700 */
[----:B------:R-:W-:-:S02]  /*0ff0*/  ISETP.GE.OR.EX P4, PT, RZ, UR15, P4, P0 ;  /* 0x0000000fff007c0c */ /* 0x000fc4000a786700 */
[----:B------:R-:W-:Y:S02]  /*1000*/  ISETP.GE.OR.EX P5, PT, RZ, UR15, P5, P0 ;  /* 0x0000000fff007c0c */ /* 0x000fe4000afa6700 */
[----:B------:R-:W-:Y:S02]  /*1010*/  ISETP.GE.OR.EX P6, PT, RZ, UR15, P6, P0 ;  /* 0x0000000fff007c0c */ /* 0x000fe4000b7c6700 */
[----:B------:R-:W-:Y:S02]  /*1020*/  ISETP.GE.OR.EX P1, PT, RZ, UR15, P1, P0 ;  /* 0x0000000fff007c0c */ /* 0x000fe40008f26700 */
[----:B------:R-:W-:-:S03]  /*1030*/  ISETP.GE.OR.EX P2, PT, RZ, UR15, P2, P0 ;  /* 0x0000000fff007c0c */ /* 0x000fc60009746700 */
[----:B------:R0:W-:Y:S04]  /*1040*/  @!P3 STG.E desc[UR8][R2.64+0x100], R20 ;  /* 0x000100140200b986 */ /* 0x0001e8000c101908 */
[----:B------:R0:W-:Y:S04]  /*1050*/  @!P4 STG.E desc[UR8][R2.64+0x180], R19 ;  /* 0x000180130200c986 */ /* 0x0001e8000c101908 */
[----:B------:R0:W-:Y:S04]  /*1060*/  @!P5 STG.E desc[UR8][R2.64+0x200], R18 ;  /* 0x000200120200d986 */ /* 0x0001e8000c101908 */
[----:B------:R0:W-:Y:S04]  /*1070*/  @!P6 STG.E desc[UR8][R2.64+0x280], R17 ;  /* 0x000280110200e986 */ /* 0x0001e8000c101908 */
[----:B------:R0:W-:Y:S01]  /*1080*/  @!P1 STG.E desc[UR8][R2.64+0x300], R16 ;  /* 0x0003001002009986 */ /* 0x0001e2000c101908 */
[----:B------:R-:W-:Y:S05]  /*1090*/  @P2 EXIT ;  /* 0x000000000000294d */ /* 0x000fea0003800000 */
[----:B------:R-:W-:Y:S01]  /*10a0*/  STG.E desc[UR8][R2.64+0x380], R7 ;  /* 0x0003800702007986 */ /* 0x000fe2000c101908 */
[----:B------:R-:W-:Y:S05]  /*10b0*/  EXIT ;  /* 0x000000000000794d */ /* 0x000fea0003800000 */
.L_x_5:
[----:B------:R-:W-:-:S00]  /*10c0*/  BRA `(.L_x_5) ;  /* 0xfffffffc00fc7947 */ /* 0x000fc0000383ffff */
[----:B------:R-:W-:-:S00]  /*10d0*/  NOP ;  /* 0x0000000000007918 */ /* 0x000fc00000000000 */
        /* <DEDUP_REMOVED lines=10> */
.L_x_6:


//--------------------- .nv.shared._Z8cuda_mulPKfS0_Pfxxx --------------------------
	.section	.nv.shared._Z8cuda_mulPKfS0_Pfxxx,"aw",@nobits
	.sectionflags	@""
	.align	4
.nv.shared._Z8cuda_mulPKfS0_Pfxxx:
	.zero		9216


//--------------------- .nv.shared.reserved.0     --------------------------
	.section	.nv.shared.reserved.0,"aw",@nobits
	.weak		__nv_reservedSMEM_offset_0_alias
	.size		__nv_reservedSMEM_offset_0_alias, 0, 64
	.other		__nv_reservedSMEM_offset_0_alias,@"STO_CUDA_RESERVED_SHARED STV_DEFAULT"
__nv_reservedSMEM_offset_0_alias:
	.zero		0
	.zero		64


//--------------------- .nv.constant0._Z8cuda_mulPKfS0_Pfxxx --------------------------
	.section	.nv.constant0._Z8cuda_mulPKfS0_Pfxxx,"a",@progbits
	.sectionflags	@""
	.align	4
.nv.constant0._Z8cuda_mulPKfS0_Pfxxx:
	.zero		944


//--------------------- SYMBOLS --------------------------

	.type		.nv.reservedSmem.offset0,@object
	.size		.nv.reservedSmem.offset0,0x4
	.type		.nv.reservedSmem.cap,@object
	.size		.nv.reservedSmem.cap,0x4
